//
// Generated by NVIDIA NVVM Compiler
//
// Compiler Build ID: CL-36424714
// Cuda compilation tools, release 13.0, V13.0.88
// Based on NVVM 20.0.0
//

.version 9.0
.target sm_100
.address_size 64

	// .globl	_Z9helloCUDAv
.extern .func  (.param .b32 func_retval0) vprintf
(
	.param .b64 vprintf_param_0,
	.param .b64 vprintf_param_1
)
;
.global .align 1 .b8 $str[23] = {72, 101, 108, 108, 111, 44, 32, 67, 85, 68, 65, 32, 102, 114, 111, 109, 32, 71, 80, 85, 33, 10};

.visible .entry _Z9helloCUDAv()
{
	.reg .b32 	%r<3>;
	.reg .b64 	%rd<3>;

	mov.u64 	%rd1, $str;
	cvta.global.u64 	%rd2, %rd1;
	{ // callseq 0, 0
	.param .b64 param0;
	st.param.b64 	[param0], %rd2;
	.param .b64 param1;
	st.param.b64 	[param1], 0;
	.param .b32 retval0;
	call.uni (retval0), 
	vprintf, 
	(
	param0, 
	param1
	);
	ld.param.b32 	%r1, [retval0];
	} // callseq 0
	ret;

}


// ===== COMPILED SASS (sm_100) =====

	.target	sm_100

	.elftype	@"ET_EXEC"


//--------------------- .note.nv.tkinfo           --------------------------
	.section	.note.nv.tkinfo,"",@"SHT_NOTE"
	.sectionflags	@"SHF_NOTE_NV_TKINFO"
	.tkinfo
        /*0018*/ 	.word	0x00000002
        /*0030*/ 	.string	""
        /*0030*/ 	.string	"ptxas"
        /*0030*/ 	.string	"Cuda compilation tools, release 13.0, V13.0.88"
        /*0030*/ 	.string	"Build cuda_13.0.r13.0/compiler.36424714_0"
        /*0030*/ 	.string	"-arch sm_100 -m 64 "



//--------------------- .note.nv.cuinfo           --------------------------
	.section	.note.nv.cuinfo,"",@"SHT_NOTE"
	.sectionflags	@"SHF_NOTE_NV_CUINFO"
        /*0018*/ 	.short	0x0002
        /*001a*/ 	.short	0x0064
        /*001c*/ 	.short	0x0082
	.zero		2


//--------------------- .nv.info                  --------------------------
	.section	.nv.info,"",@"SHT_CUDA_INFO"
	.align	4


	//----- nvinfo : EIATTR_REGCOUNT
	.align		4
        /*0000*/ 	.byte	0x04, 0x2f
        /*0002*/ 	.short	(.L_2 - .L_1)
	.align		4
.L_1:
        /*0004*/ 	.word	index@(_Z9helloCUDAv)
        /*0008*/ 	.word	0x00000018


	//----- nvinfo : EIATTR_FRAME_SIZE
	.align		4
.L_2:
        /*000c*/ 	.byte	0x04, 0x11
        /*000e*/ 	.short	(.L_4 - .L_3)
	.align		4
.L_3:
        /*0010*/ 	.word	index@(_Z9helloCUDAv)
        /*0014*/ 	.word	0x00000000


	//----- nvinfo : EIATTR_MIN_STACK_SIZE
	.align		4
.L_4:
        /*0018*/ 	.byte	0x04, 0x12
        /*001a*/ 	.short	(.L_6 - .L_5)
	.align		4
.L_5:
        /*001c*/ 	.word	index@(_Z9helloCUDAv)
        /*0020*/ 	.word	0x00000000
.L_6:


//--------------------- .nv.compat                --------------------------
	.section	.nv.compat,"",@"SHT_CUDA_COMPAT_INFO"
	.align	4
        /*0000*/ 	.byte	0x02, 0x09, 0x00, 0x00, 0x02, 0x02, 0x01, 0x00, 0x02, 0x05, 0x05, 0x00, 0x03, 0x07, 0x01, 0x01
        /*0010*/ 	.byte	0x02, 0x03, 0x00, 0x00, 0x02, 0x06, 0x01, 0x00, 0x04, 0x0b, 0x08, 0x00, 0x09, 0x00, 0x00, 0x00
        /*0020*/ 	.byte	0x00, 0x00, 0x00, 0x00


//--------------------- .nv.info._Z9helloCUDAv    --------------------------
	.section	.nv.info._Z9helloCUDAv,"",@"SHT_CUDA_INFO"
	.sectionflags	@""
	.align	4


	//----- nvinfo : EIATTR_CUDA_API_VERSION
	.align		4
        /*0000*/ 	.byte	0x04, 0x37
        /*0002*/ 	.short	(.L_8 - .L_7)
.L_7:
        /*0004*/ 	.word	0x00000082


	//----- nvinfo : EIATTR_SPARSE_MMA_MASK
	.align		4
.L_8:
        /*0008*/ 	.byte	0x03, 0x50
        /*000a*/ 	.short	0x0000


	//----- nvinfo : EIATTR_MAXREG_COUNT
	.align		4
        /*000c*/ 	.byte	0x03, 0x1b
        /*000e*/ 	.short	0x00ff


	//----- nvinfo : EIATTR_EXTERNS
	.align		4
        /*0010*/ 	.byte	0x04, 0x0f
        /*0012*/ 	.short	(.L_10 - .L_9)


	//   ....[0]....
	.align		4
.L_9:
        /*0014*/ 	.word	index@(vprintf)


	//----- nvinfo : EIATTR_MERCURY_ISA_VERSION
	.align		4
.L_10:
        /*0018*/ 	.byte	0x03, 0x5f
        /*001a*/ 	.short	0x0101


	//----- nvinfo : EIATTR_VRC_CTA_INIT_COUNT
	.align		4
        /*001c*/ 	.byte	0x02, 0x4a
	.zero		1
	.zero		1


	//----- nvinfo : EIATTR_SYSCALL_OFFSETS
	.align		4
        /*0020*/ 	.byte	0x04, 0x46
        /*0022*/ 	.short	(.L_12 - .L_11)


	//   ....[0]....
.L_11:
        /*0024*/ 	.word	0x00000080


	//----- nvinfo : EIATTR_EXIT_INSTR_OFFSETS
	.align		4
.L_12:
        /*0028*/ 	.byte	0x04, 0x1c
        /*002a*/ 	.short	(.L_14 - .L_13)


	//   ....[0]....
.L_13:
        /*002c*/ 	.word	0x00000090


	//----- nvinfo : EIATTR_SW_WAR
	.align		4
.L_14:
        /*0030*/ 	.byte	0x04, 0x36
        /*0032*/ 	.short	(.L_16 - .L_15)
.L_15:
        /*0034*/ 	.word	0x00000008
.L_16:


//--------------------- .nv.callgraph             --------------------------
	.section	.nv.callgraph,"",@"SHT_CUDA_CALLGRAPH"
	.align	4
	.sectionentsize	8
	.align		4
        /*0000*/ 	.word	0x00000000
	.align		4
        /*0004*/ 	.word	0xffffffff
	.align		4
        /*0008*/ 	.word	index@(_Z9helloCUDAv)
	.align		4
        /*000c*/ 	.word	index@(vprintf)
	.align		4
        /*0010*/ 	.word	0x00000000
	.align		4
        /*0014*/ 	.word	0xfffffffe
	.align		4
        /*0018*/ 	.word	0x00000000
	.align		4
        /*001c*/ 	.word	0xfffffffd
	.align		4
        /*0020*/ 	.word	0x00000000
	.align		4
        /*0024*/ 	.word	0xfffffffc


//--------------------- .nv.constant4             --------------------------
	.section	.nv.constant4,"a",@progbits
	.align	8
	.align		8
.nv.constant4:
        /*0000*/ 	.dword	vprintf
	.align		8
        /*0008*/ 	.dword	$str


//--------------------- .text._Z9helloCUDAv       --------------------------
	.section	.text._Z9helloCUDAv,"ax",@progbits
	.align	128
        .global         _Z9helloCUDAv
        .type           _Z9helloCUDAv,@function
        .size           _Z9helloCUDAv,(.L_x_2 - _Z9helloCUDAv)
        .other          _Z9helloCUDAv,@"STO_CUDA_ENTRY STV_DEFAULT"
_Z9helloCUDAv:
.text._Z9helloCUDAv:
[----:B------:R-:W0:Y:S01]  /*0000*/  LDC R1, c[0x0][0x37c] ;  /* 0x0000df00ff017b82 */ /* 0x000e220000000800 */
[----:B------:R-:W-:Y:S01]  /*0010*/  MOV R0, 0x0 ;  /* 0x0000000000007802 */ /* 0x000fe20000000f00 */
[----:B------:R-:W1:Y:S01]  /*0020*/  LDCU.64 UR4, c[0x4][0x8] ;  /* 0x01000100ff0477ac */ /* 0x000e620008000a00 */
[----:B------:R-:W-:-:S05]  /*0030*/  CS2R R6, SRZ ;  /* 0x0000000000067805 */ /* 0x000fca000001ff00 */
[----:B------:R2:W3:Y:S01]  /*0040*/  LDC.64 R2, c[0x4][R0] ;  /* 0x0100000000027b82 */ /* 0x0004e20000000a00 */
[----:B-1----:R-:W-:Y:S02]  /*0050*/  IMAD.U32 R4, RZ, RZ, UR4 ;  /* 0x00000004ff047e24 */ /* 0x002fe4000f8e00ff */
[----:B--2---:R-:W-:-:S07]  /*0060*/  IMAD.U32 R5, RZ, RZ, UR5 ;  /* 0x00000005ff057e24 */ /* 0x004fce000f8e00ff */
[----:B------:R-:W-:-:S07]  /*0070*/  LEPC R20, `(.L_x_0) ;  /* 0x000000001014794e */ /* 0x000fce0000000000 */
[----:B0--3--:R-:W-:Y:S05]  /*0080*/  CALL.ABS.NOINC R2 ;  /* 0x0000000002007343 */ /* 0x009fea0003c00000 */
.L_x_0:
[----:B------:R-:W-:Y:S05]  /*0090*/  EXIT ;  /* 0x000000000000794d */ /* 0x000fea0003800000 */
.L_x_1:
[----:B------:R-:W-:-:S00]  /*00a0*/  BRA `(.L_x_1) ;  /* 0xfffffffc00fc7947 */ /* 0x000fc0000383ffff */
[----:B------:R-:W-:-:S00]  /*00b0*/  NOP ;  /* 0x0000000000007918 */ /* 0x000fc00000000000 */
        /* <DEDUP_REMOVED lines=12> */
.L_x_2:


//--------------------- .nv.global.init           --------------------------
	.section	.nv.global.init,"aw",@progbits
.nv.global.init:
	.type		$str,@object
	.size		$str,(.L_0 - $str)
$str:
        /*0000*/ 	.byte	0x48, 0x65, 0x6c, 0x6c, 0x6f, 0x2c, 0x20, 0x43, 0x55, 0x44, 0x41, 0x20, 0x66, 0x72, 0x6f, 0x6d
        /*0010*/ 	.byte	0x20, 0x47, 0x50, 0x55, 0x21, 0x0a, 0x00
.L_0:


//--------------------- .nv.shared.reserved.0     --------------------------
	.section	.nv.shared.reserved.0,"aw",@nobits
	.weak		__nv_reservedSMEM_offset_0_alias
	.size		__nv_reservedSMEM_offset_0_alias, 0, 64
	.other		__nv_reservedSMEM_offset_0_alias,@"STO_CUDA_RESERVED_SHARED STV_DEFAULT"
__nv_reservedSMEM_offset_0_alias:
	.zero		0
	.zero		64


//--------------------- .nv.constant0._Z9helloCUDAv --------------------------
	.section	.nv.constant0._Z9helloCUDAv,"a",@progbits
	.sectionflags	@""
	.align	4
.nv.constant0._Z9helloCUDAv:
	.zero		896


//--------------------- SYMBOLS --------------------------

	.type		.nv.reservedSmem.offset0,@object
	.size		.nv.reservedSmem.offset0,0x4
	.type		vprintf,@function
